	.headerflags	@"EF_CUDA_TEXMODE_UNIFIED EF_CUDA_64BIT_ADDRESS EF_CUDA_ACCELERATORS EF_CUDA_SM90 EF_CUDA_VIRTUAL_SM(EF_CUDA_SM90)"
	.elftype	@"ET_EXEC"


//--------------------- .nv.info                  --------------------------
	.section	.nv.info,"",@"SHT_CUDA_INFO"
	.align	4


	//----- nvinfo : EIATTR_REGCOUNT
	.align		4
        /*0000*/ 	.byte	0x04, 0x2f
        /*0002*/ 	.short	(.L_1 - .L_0)
	.align		4
.L_0:
        /*0004*/ 	.word	index@(triton_per_fused_native_group_norm_10)
        /*0008*/ 	.word	0x00000016


	//----- nvinfo : EIATTR_MIN_STACK_SIZE
	.align		4
.L_1:
        /*000c*/ 	.byte	0x04, 0x12
        /*000e*/ 	.short	(.L_3 - .L_2)
	.align		4
.L_2:
        /*0010*/ 	.word	index@(triton_per_fused_native_group_norm_10)
        /*0014*/ 	.word	0x00000000


	//----- nvinfo : EIATTR_FRAME_SIZE
	.align		4
.L_3:
        /*0018*/ 	.byte	0x04, 0x11
        /*001a*/ 	.short	(.L_5 - .L_4)
	.align		4
.L_4:
        /*001c*/ 	.word	index@(triton_per_fused_native_group_norm_10)
        /*0020*/ 	.word	0x00000000


	//----- nvinfo : EIATTR_MIN_STACK_SIZE
	.align		4
.L_5:
        /*0024*/ 	.byte	0x04, 0x12
        /*0026*/ 	.short	(.L_7 - .L_6)
	.align		4
.L_6:
        /*0028*/ 	.word	index@(triton_per_fused_native_group_norm_10)
        /*002c*/ 	.word	0x00000000
.L_7:


//--------------------- .nv.info.triton_per_fused_native_group_norm_10 --------------------------
	.section	.nv.info.triton_per_fused_native_group_norm_10,"",@"SHT_CUDA_INFO"
	.sectionflags	@""
	.align	4


	//----- nvinfo : EIATTR_CUDA_API_VERSION
	.align		4
        /*0000*/ 	.byte	0x04, 0x37
        /*0002*/ 	.short	(.L_9 - .L_8)
.L_8:
        /*0004*/ 	.word	0x0000007c


	//----- nvinfo : EIATTR_KPARAM_INFO
	.align		4
.L_9:
        /*0008*/ 	.byte	0x04, 0x17
        /*000a*/ 	.short	(.L_11 - .L_10)
.L_10:
        /*000c*/ 	.word	0x00000000
        /*0010*/ 	.short	0x0006
        /*0012*/ 	.short	0x002c
        /*0014*/ 	.byte	0x00, 0xf0, 0x11, 0x00


	//----- nvinfo : EIATTR_KPARAM_INFO
	.align		4
.L_11:
        /*0018*/ 	.byte	0x04, 0x17
        /*001a*/ 	.short	(.L_13 - .L_12)
.L_12:
        /*001c*/ 	.word	0x00000000
        /*0020*/ 	.short	0x0005
        /*0022*/ 	.short	0x0028
        /*0024*/ 	.byte	0x00, 0xf0, 0x11, 0x00


	//----- nvinfo : EIATTR_KPARAM_INFO
	.align		4
.L_13:
        /*0028*/ 	.byte	0x04, 0x17
        /*002a*/ 	.short	(.L_15 - .L_14)
.L_14:
        /*002c*/ 	.word	0x00000000
        /*0030*/ 	.short	0x0004
        /*0032*/ 	.short	0x0020
        /*0034*/ 	.byte	0x00, 0xf4, 0x21, 0x00


	//----- nvinfo : EIATTR_KPARAM_INFO
	.align		4
.L_15:
        /*0038*/ 	.byte	0x04, 0x17
        /*003a*/ 	.short	(.L_17 - .L_16)
.L_16:
        /*003c*/ 	.word	0x00000000
        /*0040*/ 	.short	0x0003
        /*0042*/ 	.short	0x0018
        /*0044*/ 	.byte	0x00, 0xf4, 0x21, 0x00


	//----- nvinfo : EIATTR_KPARAM_INFO
	.align		4
.L_17:
        /*0048*/ 	.byte	0x04, 0x17
        /*004a*/ 	.short	(.L_19 - .L_18)
.L_18:
        /*004c*/ 	.word	0x00000000
        /*0050*/ 	.short	0x0002
        /*0052*/ 	.short	0x0010
        /*0054*/ 	.byte	0x00, 0xf4, 0x21, 0x00


	//----- nvinfo : EIATTR_KPARAM_INFO
	.align		4
.L_19:
        /*0058*/ 	.byte	0x04, 0x17
        /*005a*/ 	.short	(.L_21 - .L_20)
.L_20:
        /*005c*/ 	.word	0x00000000
        /*0060*/ 	.short	0x0001
        /*0062*/ 	.short	0x0008
        /*0064*/ 	.byte	0x00, 0xf4, 0x21, 0x00


	//----- nvinfo : EIATTR_KPARAM_INFO
	.align		4
.L_21:
        /*0068*/ 	.byte	0x04, 0x17
        /*006a*/ 	.short	(.L_23 - .L_22)
.L_22:
        /*006c*/ 	.word	0x00000000
        /*0070*/ 	.short	0x0000
        /*0072*/ 	.short	0x0000
        /*0074*/ 	.byte	0x00, 0xf4, 0x21, 0x00


	//----- nvinfo : EIATTR_SPARSE_MMA_MASK
	.align		4
.L_23:
        /*0078*/ 	.byte	0x03, 0x50
        /*007a*/ 	.short	0x0000


	//----- nvinfo : EIATTR_MAXREG_COUNT
	.align		4
        /*007c*/ 	.byte	0x03, 0x1b
        /*007e*/ 	.short	0x00ff


	//----- nvinfo : EIATTR_COOP_GROUP_MASK_REGIDS
	.align		4
        /*0080*/ 	.byte	0x04, 0x29
        /*0082*/ 	.short	(.L_25 - .L_24)


	//   ....[0]....
.L_24:
        /*0084*/ 	.word	0xffffffff


	//   ....[1]....
        /*0088*/ 	.word	0xffffffff


	//   ....[2]....
        /*008c*/ 	.word	0xffffffff


	//   ....[3]....
        /*0090*/ 	.word	0xffffffff


	//   ....[4]....
        /*0094*/ 	.word	0xffffffff


	//   ....[5]....
        /*0098*/ 	.word	0xffffffff


	//   ....[6]....
        /*009c*/ 	.word	0xffffffff


	//   ....[7]....
        /*00a0*/ 	.word	0xffffffff


	//   ....[8]....
        /*00a4*/ 	.word	0xffffffff


	//   ....[9]....
        /*00a8*/ 	.word	0xffffffff


	//   ....[10]....
        /*00ac*/ 	.word	0xffffffff


	//   ....[11]....
        /*00b0*/ 	.word	0xffffffff


	//----- nvinfo : EIATTR_COOP_GROUP_INSTR_OFFSETS
	.align		4
.L_25:
        /*00b4*/ 	.byte	0x04, 0x28
        /*00b6*/ 	.short	(.L_27 - .L_26)


	//   ....[0]....
.L_26:
        /*00b8*/ 	.word	0x00000320


	//   ....[1]....
        /*00bc*/ 	.word	0x00000340


	//   ....[2]....
        /*00c0*/ 	.word	0x00000360


	//   ....[3]....
        /*00c4*/ 	.word	0x00000380


	//   ....[4]....
        /*00c8*/ 	.word	0x000003a0


	//   ....[5]....
        /*00cc*/ 	.word	0x00000440


	//   ....[6]....
        /*00d0*/ 	.word	0x000004e0


	//   ....[7]....
        /*00d4*/ 	.word	0x00000500


	//   ....[8]....
        /*00d8*/ 	.word	0x00000520


	//   ....[9]....
        /*00dc*/ 	.word	0x00000540


	//   ....[10]....
        /*00e0*/ 	.word	0x00000570


	//   ....[11]....
        /*00e4*/ 	.word	0x000005e0


	//----- nvinfo : EIATTR_EXIT_INSTR_OFFSETS
	.align		4
.L_27:
        /*00e8*/ 	.byte	0x04, 0x1c
        /*00ea*/ 	.short	(.L_29 - .L_28)


	//   ....[0]....
.L_28:
        /*00ec*/ 	.word	0x00000690


	//   ....[1]....
        /*00f0*/ 	.word	0x000006c0


	//----- nvinfo : EIATTR_REQNTID
	.align		4
.L_29:
        /*00f4*/ 	.byte	0x04, 0x10
        /*00f6*/ 	.short	(.L_31 - .L_30)
.L_30:
        /*00f8*/ 	.word	0x00000040
        /*00fc*/ 	.word	0x00000001
        /*0100*/ 	.word	0x00000001


	//----- nvinfo : EIATTR_CBANK_PARAM_SIZE
	.align		4
.L_31:
        /*0104*/ 	.byte	0x03, 0x19
        /*0106*/ 	.short	0x0030


	//----- nvinfo : EIATTR_PARAM_CBANK
	.align		4
        /*0108*/ 	.byte	0x04, 0x0a
        /*010a*/ 	.short	(.L_33 - .L_32)
	.align		4
.L_32:
        /*010c*/ 	.word	index@(.nv.constant0.triton_per_fused_native_group_norm_10)
        /*0110*/ 	.short	0x0210
        /*0112*/ 	.short	0x0030


	//----- nvinfo : EIATTR_SW_WAR
	.align		4
.L_33:
        /*0114*/ 	.byte	0x04, 0x36
        /*0116*/ 	.short	(.L_35 - .L_34)
.L_34:
        /*0118*/ 	.word	0x00000008
.L_35:


//--------------------- .nv.callgraph             --------------------------
	.section	.nv.callgraph,"",@"SHT_CUDA_CALLGRAPH"
	.align	4
	.sectionentsize	8
	.align		4
        /*0000*/ 	.word	0x00000000
	.align		4
        /*0004*/ 	.word	0xffffffff
	.align		4
        /*0008*/ 	.word	0x00000000
	.align		4
        /*000c*/ 	.word	0xfffffffe
	.align		4
        /*0010*/ 	.word	0x00000000
	.align		4
        /*0014*/ 	.word	0xfffffffd
	.align		4
        /*0018*/ 	.word	0x00000000
	.align		4
        /*001c*/ 	.word	0xfffffffc


//--------------------- .text.triton_per_fused_native_group_norm_10 --------------------------
	.section	.text.triton_per_fused_native_group_norm_10,"ax",@progbits
	.sectionflags	@"SHF_BARRIERS=1"
	.align	128
        .global         triton_per_fused_native_group_norm_10
        .type           triton_per_fused_native_group_norm_10,@function
        .size           triton_per_fused_native_group_norm_10,(.L_x_1 - triton_per_fused_native_group_norm_10)
        .other          triton_per_fused_native_group_norm_10,@"STO_CUDA_ENTRY STV_DEFAULT"
triton_per_fused_native_group_norm_10:
.text.triton_per_fused_native_group_norm_10:
[----:B------:R-:W0:Y:S02]  /*0000*/  LDC R1, c[0x0][0x28] ;  /* 0x00000a00ff017b82 */ /* 0x000e240000000800 */
[----:B------:R-:W1:Y:S01]  /*0010*/  S2R R0, SR_CTAID.X ;  /* 0x0000000000007919 */ /* 0x000e620000002500 */
[----:B------:R-:W-:Y:S01]  /*0020*/  ULDC.64 UR6, c[0x0][0x208] ;  /* 0x0000820000067ab9 */ /* 0x000fe20000000a00 */
[----:B------:R-:W2:Y:S01]  /*0030*/  S2R R14, SR_TID.X ;  /* 0x00000000000e7919 */ /* 0x000ea20000002100 */
[----:B-1----:R-:W-:-:S05]  /*0040*/  IMAD.HI R5, R0, 0x2aaaaaab, RZ ;  /* 0x2aaaaaab00057827 */ /* 0x002fca00078e02ff */
[----:B------:R-:W-:-:S04]  /*0050*/  SHF.R.U32.HI R6, RZ, 0x1f, R5 ;  /* 0x0000001fff067819 */ /* 0x000fc80000011605 */
[----:B------:R-:W-:-:S04]  /*0060*/  LEA.HI.SX32 R7, R5, R6, 0x1c ;  /* 0x0000000605077211 */ /* 0x000fc800078fe2ff */
[----:B------:R-:W-:-:S04]  /*0070*/  SHF.R.S32.HI R2, RZ, 0x1f, R7 ;  /* 0x0000001fff027819 */ /* 0x000fc80000011407 */
[----:B------:R-:W-:-:S04]  /*0080*/  LEA.HI R2, R2, R7, RZ, 0x6 ;  /* 0x0000000702027211 */ /* 0x000fc800078f30ff */
[----:B------:R-:W-:Y:S02]  /*0090*/  LOP3.LUT R8, R2, 0x1ffffc0, RZ, 0xc0, !PT ;  /* 0x01ffffc002087812 */ /* 0x000fe400078ec0ff */
[----:B--2---:R-:W-:Y:S02]  /*00a0*/  LOP3.LUT R2, R14, 0x3f, RZ, 0xc0, !PT ;  /* 0x0000003f0e027812 */ /* 0x004fe400078ec0ff */
[----:B------:R-:W-:Y:S02]  /*00b0*/  IADD3 R9, R7, -R8, RZ ;  /* 0x8000000807097210 */ /* 0x000fe40007ffe0ff */
[----:B------:R-:W-:Y:S01]  /*00c0*/  LEA.HI.SX32 R8, R5, R6, 0x16 ;  /* 0x0000000605087211 */ /* 0x000fe200078fb2ff */
[----:B------:R-:W-:Y:S01]  /*00d0*/  IMAD R5, R7, -0x60, R0 ;  /* 0xffffffa007057824 */ /* 0x000fe200078e0200 */
[----:B------:R-:W-:Y:S01]  /*00e0*/  SHF.R.S32.HI R11, RZ, 0x18, R9 ;  /* 0x00000018ff0b7819 */ /* 0x000fe20000011409 */
[----:B------:R-:W1:Y:S01]  /*00f0*/  LDC.64 R6, c[0x0][0x210] ;  /* 0x00008400ff067b82 */ /* 0x000e620000000a00 */
[----:B------:R-:W-:Y:S01]  /*0100*/  LEA R10, R9, R2, 0x7 ;  /* 0x00000002090a7211 */ /* 0x000fe200078e38ff */
[----:B------:R-:W-:Y:S01]  /*0110*/  IMAD R15, R8, 0x60000, R5 ;  /* 0x00060000080f7824 */ /* 0x000fe200078e0205 */
[----:B------:R-:W-:-:S02]  /*0120*/  SGXT R11, R11, 0x1 ;  /* 0x000000010b0b781a */ /* 0x000fc40000000200 */
[----:B------:R-:W-:Y:S02]  /*0130*/  IADD3 R5, R10, 0x40, RZ ;  /* 0x000000400a057810 */ /* 0x000fe40007ffe0ff */
[C---:B------:R-:W-:Y:S01]  /*0140*/  LEA.HI R12, R11.reuse, R10, RZ, 0xc ;  /* 0x0000000a0b0c7211 */ /* 0x040fe200078f60ff */
[----:B------:R-:W2:Y:S01]  /*0150*/  LDC.64 R8, c[0x0][0x218] ;  /* 0x00008600ff087b82 */ /* 0x000ea20000000a00 */
[----:B------:R-:W-:Y:S02]  /*0160*/  LEA.HI R13, R11, R5, RZ, 0xc ;  /* 0x000000050b0d7211 */ /* 0x000fe400078f60ff */
[----:B------:R-:W-:Y:S02]  /*0170*/  SHF.L.U32 R15, R15, 0x1, RZ ;  /* 0x000000010f0f7819 */ /* 0x000fe400000006ff */
[----:B------:R-:W-:Y:S02]  /*0180*/  LOP3.LUT R11, R12, 0xfffff000, RZ, 0xc0, !PT ;  /* 0xfffff0000c0b7812 */ /* 0x000fe400078ec0ff */
[----:B------:R-:W-:-:S02]  /*0190*/  LOP3.LUT R16, R13, 0xfffff000, RZ, 0xc0, !PT ;  /* 0xfffff0000d107812 */ /* 0x000fc400078ec0ff */
[-C--:B------:R-:W-:Y:S02]  /*01a0*/  LEA.HI.SX32 R12, R12, R15.reuse, 0x14 ;  /* 0x0000000f0c0c7211 */ /* 0x080fe400078fa2ff */
[----:B------:R-:W-:Y:S02]  /*01b0*/  IADD3 R11, R10, -R11, RZ ;  /* 0x8000000b0a0b7210 */ /* 0x000fe40007ffe0ff */
[----:B------:R-:W-:Y:S02]  /*01c0*/  LEA.HI.SX32 R15, R13, R15, 0x14 ;  /* 0x0000000f0d0f7211 */ /* 0x000fe400078fa2ff */
[----:B------:R-:W-:Y:S01]  /*01d0*/  IADD3 R16, R5, -R16, RZ ;  /* 0x8000001005107210 */ /* 0x000fe20007ffe0ff */
[----:B------:R-:W-:-:S04]  /*01e0*/  IMAD R13, R11, 0xc0, R12 ;  /* 0x000000c00b0d7824 */ /* 0x000fc800078e020c */
[----:B------:R-:W-:Y:S02]  /*01f0*/  IMAD R15, R16, 0xc0, R15 ;  /* 0x000000c0100f7824 */ /* 0x000fe400078e020f */
[----:B-1----:R-:W-:-:S04]  /*0200*/  IMAD.WIDE R10, R13, 0x4, R6 ;  /* 0x000000040d0a7825 */ /* 0x002fc800078e0206 */
[----:B--2---:R-:W-:Y:S02]  /*0210*/  IMAD.WIDE R12, R13, 0x4, R8 ;  /* 0x000000040d0c7825 */ /* 0x004fe400078e0208 */
[----:B------:R-:W2:Y:S02]  /*0220*/  LDG.E.EL R10, desc[UR6][R10.64] ;  /* 0x000000060a0a7981 */ /* 0x000ea4000c2e1900 */
[C---:B------:R-:W-:Y:S02]  /*0230*/  IMAD.WIDE R6, R15.reuse, 0x4, R6 ;  /* 0x000000040f067825 */ /* 0x040fe400078e0206 */
[----:B------:R-:W2:Y:S02]  /*0240*/  LDG.E.EL R13, desc[UR6][R12.64] ;  /* 0x000000060c0d7981 */ /* 0x000ea4000c2e1900 */
[----:B------:R-:W-:Y:S02]  /*0250*/  IMAD.WIDE R8, R15, 0x4, R8 ;  /* 0x000000040f087825 */ /* 0x000fe400078e0208 */
[----:B------:R-:W3:Y:S04]  /*0260*/  LDG.E.EL R6, desc[UR6][R6.64] ;  /* 0x0000000606067981 */ /* 0x000ee8000c2e1900 */
[----:B------:R1:W3:Y:S01]  /*0270*/  LDG.E.EL R9, desc[UR6][R8.64] ;  /* 0x0000000608097981 */ /* 0x0002e2000c2e1900 */
[----:B------:R-:W4:Y:S01]  /*0280*/  S2UR UR5, SR_CgaCtaId ;  /* 0x00000000000579c3 */ /* 0x000f220000008800 */
[C---:B------:R-:W-:Y:S01]  /*0290*/  LOP3.LUT P1, RZ, R14.reuse, 0x1f, RZ, 0xc0, !PT ;  /* 0x0000001f0eff7812 */ /* 0x040fe2000782c0ff */
[----:B------:R-:W-:Y:S01]  /*02a0*/  UMOV UR4, 0x400 ;  /* 0x0000040000047882 */ /* 0x000fe20000000000 */
[----:B-1----:R-:W-:Y:S01]  /*02b0*/  SHF.R.U32.HI R8, RZ, 0x3, R14 ;  /* 0x00000003ff087819 */ /* 0x002fe2000001160e */
[----:B----4-:R-:W-:Y:S01]  /*02c0*/  UPRMT UR4, UR5, 0x654, UR4 ;  /* 0x0000065405047896 */ /* 0x010fe20008000004 */
[----:B------:R-:W-:Y:S01]  /*02d0*/  ISETP.GE.AND P2, PT, R14, 0x2, PT ;  /* 0x000000020e00780c */ /* 0x000fe20003f46270 */
[----:B--2---:R-:W-:-:S02]  /*02e0*/  FADD R16, R10, R13 ;  /* 0x0000000d0a107221 */ /* 0x004fc40000000000 */
[----:B------:R-:W1:Y:S01]  /*02f0*/  LDC.64 R12, c[0x0][0x230] ;  /* 0x00008c00ff0c7b82 */ /* 0x000e620000000a00 */
[----:B---3--:R-:W-:-:S04]  /*0300*/  FADD R15, R6, R9 ;  /* 0x00000009060f7221 */ /* 0x008fc80000000000 */
[----:B------:R-:W-:-:S05]  /*0310*/  FADD R5, R16, R15 ;  /* 0x0000000f10057221 */ /* 0x000fca0000000000 */
[----:B------:R-:W2:Y:S02]  /*0320*/  SHFL.BFLY PT, R18, R5, 0x10, 0x1f ;  /* 0x0e001f0005127f89 */ /* 0x000ea400000e0000 */
[----:B--2---:R-:W-:-:S05]  /*0330*/  FADD R18, R5, R18 ;  /* 0x0000001205127221 */ /* 0x004fca0000000000 */
[----:B------:R-:W2:Y:S02]  /*0340*/  SHFL.BFLY PT, R17, R18, 0x8, 0x1f ;  /* 0x0d001f0012117f89 */ /* 0x000ea400000e0000 */
[----:B--2---:R-:W-:-:S05]  /*0350*/  FADD R17, R18, R17 ;  /* 0x0000001112117221 */ /* 0x004fca0000000000 */
[----:B------:R-:W2:Y:S02]  /*0360*/  SHFL.BFLY PT, R10, R17, 0x4, 0x1f ;  /* 0x0c801f00110a7f89 */ /* 0x000ea400000e0000 */
[----:B--2---:R-:W-:-:S05]  /*0370*/  FADD R10, R17, R10 ;  /* 0x0000000a110a7221 */ /* 0x004fca0000000000 */
[----:B------:R-:W2:Y:S02]  /*0380*/  SHFL.BFLY PT, R7, R10, 0x2, 0x1f ;  /* 0x0c401f000a077f89 */ /* 0x000ea400000e0000 */
[----:B--2---:R-:W-:-:S05]  /*0390*/  FADD R7, R10, R7 ;  /* 0x000000070a077221 */ /* 0x004fca0000000000 */
[----:B------:R-:W2:Y:S01]  /*03a0*/  SHFL.BFLY PT, R6, R7, 0x1, 0x1f ;  /* 0x0c201f0007067f89 */ /* 0x000ea200000e0000 */
[----:B------:R-:W-:Y:S01]  /*03b0*/  LOP3.LUT R18, R8, 0x4, RZ, 0xc0, !PT ;  /* 0x0000000408127812 */ /* 0x000fe200078ec0ff */
[----:B--2---:R-:W-:-:S05]  /*03c0*/  FADD R5, R7, R6 ;  /* 0x0000000607057221 */ /* 0x004fca0000000000 */
[----:B------:R-:W-:Y:S01]  /*03d0*/  @!P1 STS [R18+UR4], R5 ;  /* 0x0000000512009988 */ /* 0x000fe20008000804 */
[C---:B------:R-:W-:Y:S01]  /*03e0*/  LEA R6, R14.reuse, UR4, 0x2 ;  /* 0x000000040e067c11 */ /* 0x040fe2000f8e10ff */
[----:B------:R-:W-:Y:S06]  /*03f0*/  BAR.SYNC.DEFER_BLOCKING 0x0 ;  /* 0x0000000000007b1d */ /* 0x000fec0000010000 */
[----:B------:R-:W2:Y:S01]  /*0400*/  @!P2 LDS R4, [R6] ;  /* 0x000000000604a984 */ /* 0x000ea20000000800 */
[----:B------:R-:W-:-:S04]  /*0410*/  LOP3.LUT R8, R14, 0x1, RZ, 0xc0, !PT ;  /* 0x000000010e087812 */ /* 0x000fc800078ec0ff */
[----:B------:R-:W-:-:S04]  /*0420*/  ISETP.NE.U32.AND P0, PT, R8, 0x1, PT ;  /* 0x000000010800780c */ /* 0x000fc80003f05070 */
[----:B------:R-:W-:Y:S01]  /*0430*/  ISETP.LT.AND P0, PT, R14, 0x2, P0 ;  /* 0x000000020e00780c */ /* 0x000fe20000701270 */
[----:B--2---:R-:W2:Y:S02]  /*0440*/  SHFL.BFLY PT, R7, R4, 0x1, 0x1f ;  /* 0x0c201f0004077f89 */ /* 0x004ea400000e0000 */
[----:B--2---:R-:W-:-:S10]  /*0450*/  FADD R7, R4, R7 ;  /* 0x0000000704077221 */ /* 0x004fd40000000000 */
[----:B------:R-:W-:Y:S01]  /*0460*/  @P0 STS [R6], R7 ;  /* 0x0000000706000388 */ /* 0x000fe20000000800 */
[----:B------:R-:W-:Y:S06]  /*0470*/  BAR.SYNC.DEFER_BLOCKING 0x0 ;  /* 0x0000000000007b1d */ /* 0x000fec0000010000 */
[----:B------:R-:W2:Y:S02]  /*0480*/  LDS R8, [UR4] ;  /* 0x00000004ff087984 */ /* 0x000ea40008000800 */
[----:B--2---:R-:W-:-:S04]  /*0490*/  FMUL R5, R8, 0.0078125 ;  /* 0x3c00000008057820 */ /* 0x004fc80000400000 */
[--C-:B------:R-:W-:Y:S01]  /*04a0*/  FADD R15, R15, -R5.reuse ;  /* 0x800000050f0f7221 */ /* 0x100fe20000000000 */
[----:B------:R-:W-:-:S03]  /*04b0*/  FADD R16, R16, -R5 ;  /* 0x8000000510107221 */ /* 0x000fc60000000000 */
[----:B------:R-:W-:-:S04]  /*04c0*/  FMUL R15, R15, R15 ;  /* 0x0000000f0f0f7220 */ /* 0x000fc80000400000 */
[----:B------:R-:W-:-:S05]  /*04d0*/  FFMA R15, R16, R16, R15 ;  /* 0x00000010100f7223 */ /* 0x000fca000000000f */
[----:B------:R-:W2:Y:S02]  /*04e0*/  SHFL.BFLY PT, R4, R15, 0x10, 0x1f ;  /* 0x0e001f000f047f89 */ /* 0x000ea400000e0000 */
[----:B--2---:R-:W-:-:S05]  /*04f0*/  FADD R4, R15, R4 ;  /* 0x000000040f047221 */ /* 0x004fca0000000000 */
[----:B------:R-:W2:Y:S02]  /*0500*/  SHFL.BFLY PT, R9, R4, 0x8, 0x1f ;  /* 0x0d001f0004097f89 */ /* 0x000ea400000e0000 */
[----:B--2---:R-:W-:-:S05]  /*0510*/  FADD R9, R4, R9 ;  /* 0x0000000904097221 */ /* 0x004fca0000000000 */
[----:B------:R-:W2:Y:S02]  /*0520*/  SHFL.BFLY PT, R8, R9, 0x4, 0x1f ;  /* 0x0c801f0009087f89 */ /* 0x000ea400000e0000 */
[----:B--2---:R-:W-:-:S05]  /*0530*/  FADD R8, R9, R8 ;  /* 0x0000000809087221 */ /* 0x004fca0000000000 */
[----:B------:R-:W2:Y:S02]  /*0540*/  SHFL.BFLY PT, R7, R8, 0x2, 0x1f ;  /* 0x0c401f0008077f89 */ /* 0x000ea400000e0000 */
[----:B--2---:R-:W-:Y:S02]  /*0550*/  FADD R7, R8, R7 ;  /* 0x0000000708077221 */ /* 0x004fe40000000000 */
[----:B------:R-:W2:Y:S03]  /*0560*/  LDC.64 R8, c[0x0][0x220] ;  /* 0x00008800ff087b82 */ /* 0x000ea60000000a00 */
[----:B------:R-:W3:Y:S02]  /*0570*/  SHFL.BFLY PT, R10, R7, 0x1, 0x1f ;  /* 0x0c201f00070a7f89 */ /* 0x000ee400000e0000 */
[----:B---3--:R-:W-:-:S03]  /*0580*/  FADD R17, R7, R10 ;  /* 0x0000000a07117221 */ /* 0x008fc60000000000 */
[----:B------:R-:W-:Y:S08]  /*0590*/  BAR.SYNC.DEFER_BLOCKING 0x0 ;  /* 0x0000000000007b1d */ /* 0x000ff00000010000 */
[----:B------:R-:W3:Y:S01]  /*05a0*/  LDC.64 R10, c[0x0][0x228] ;  /* 0x00008a00ff0a7b82 */ /* 0x000ee20000000a00 */
[----:B------:R-:W-:Y:S07]  /*05b0*/  @!P1 STS [R18+UR4], R17 ;  /* 0x0000001112009988 */ /* 0x000fee0008000804 */
[----:B------:R-:W-:Y:S06]  /*05c0*/  BAR.SYNC.DEFER_BLOCKING 0x0 ;  /* 0x0000000000007b1d */ /* 0x000fec0000010000 */
[----:B------:R-:W4:Y:S04]  /*05d0*/  @!P2 LDS R3, [R6] ;  /* 0x000000000603a984 */ /* 0x000f280000000800 */
[----:B----4-:R-:W4:Y:S02]  /*05e0*/  SHFL.BFLY PT, R4, R3, 0x1, 0x1f ;  /* 0x0c201f0003047f89 */ /* 0x010f2400000e0000 */
[----:B----4-:R-:W-:-:S05]  /*05f0*/  FADD R15, R3, R4 ;  /* 0x00000004030f7221 */ /* 0x010fca0000000000 */
[----:B------:R-:W-:Y:S01]  /*0600*/  @P0 STS [R6], R15 ;  /* 0x0000000f06000388 */ /* 0x000fe20000000800 */
[----:B------:R-:W-:Y:S06]  /*0610*/  BAR.SYNC.DEFER_BLOCKING 0x0 ;  /* 0x0000000000007b1d */ /* 0x000fec0000010000 */
[----:B------:R-:W4:Y:S01]  /*0620*/  LDS R19, [UR4] ;  /* 0x00000004ff137984 */ /* 0x000f220008000800 */
[----:B------:R-:W-:Y:S01]  /*0630*/  ISETP.NE.AND P0, PT, R2, RZ, PT ;  /* 0x000000ff0200720c */ /* 0x000fe20003f05270 */
[----:B--2---:R-:W-:-:S04]  /*0640*/  IMAD.WIDE R8, R0, 0x4, R8 ;  /* 0x0000000400087825 */ /* 0x004fc800078e0208 */
[----:B---3--:R-:W-:-:S04]  /*0650*/  IMAD.WIDE R10, R0, 0x4, R10 ;  /* 0x00000004000a7825 */ /* 0x008fc800078e020a */
[----:B-1----:R-:W-:-:S04]  /*0660*/  IMAD.WIDE R2, R0, 0x4, R12 ;  /* 0x0000000400027825 */ /* 0x002fc800078e020c */
[----:B------:R1:W-:Y:S04]  /*0670*/  @!P0 STG.E desc[UR6][R8.64], R5 ;  /* 0x0000000508008986 */ /* 0x0003e8000c101906 */
[----:B----4-:R1:W-:Y:S01]  /*0680*/  @!P0 STG.E desc[UR6][R10.64], R19 ;  /* 0x000000130a008986 */ /* 0x0103e2000c101906 */
[----:B------:R-:W-:Y:S05]  /*0690*/  @P0 EXIT ;  /* 0x000000000000094d */ /* 0x000fea0003800000 */
[----:B-1----:R-:W-:-:S07]  /*06a0*/  HFMA2.MMA R5, -RZ, RZ, 3.5, 0 ;  /* 0x43000000ff057435 */ /* 0x002fce00000001ff */
[----:B------:R-:W-:Y:S01]  /*06b0*/  STG.E desc[UR6][R2.64], R5 ;  /* 0x0000000502007986 */ /* 0x000fe2000c101906 */
[----:B------:R-:W-:Y:S05]  /*06c0*/  EXIT ;  /* 0x000000000000794d */ /* 0x000fea0003800000 */
.L_x_0:
[----:B------:R-:W-:-:S00]  /*06d0*/  BRA `(.L_x_0) ;  /* 0xfffffffc00fc7947 */ /* 0x000fc0000383ffff */
[----:B------:R-:W-:-:S00]  /*06e0*/  NOP ;  /* 0x0000000000007918 */ /* 0x000fc00000000000 */
        /* <DEDUP_REMOVED lines=9> */
.L_x_1:


//--------------------- .nv.shared.triton_per_fused_native_group_norm_10 --------------------------
	.section	.nv.shared.triton_per_fused_native_group_norm_10,"aw",@nobits
	.sectionflags	@""
	.align	16
	.zero		1024


//--------------------- .nv.constant0.triton_per_fused_native_group_norm_10 --------------------------
	.section	.nv.constant0.triton_per_fused_native_group_norm_10,"a",@progbits
	.sectionflags	@""
	.align	4
.nv.constant0.triton_per_fused_native_group_norm_10:
	.zero		576
